//
// Generated by NVIDIA NVVM Compiler
//
// Compiler Build ID: CL-36424714
// Cuda compilation tools, release 13.0, V13.0.88
// Based on NVVM 20.0.0
//

.version 9.0
.target sm_100
.address_size 64

	// .globl	_Z6matmulPiS_S_i

.visible .entry _Z6matmulPiS_S_i(
	.param .u64 .ptr .align 1 _Z6matmulPiS_S_i_param_0,
	.param .u64 .ptr .align 1 _Z6matmulPiS_S_i_param_1,
	.param .u64 .ptr .align 1 _Z6matmulPiS_S_i_param_2,
	.param .u32 _Z6matmulPiS_S_i_param_3
)
{
	.reg .pred 	%p<11>;
	.reg .b32 	%r<108>;
	.reg .b64 	%rd<53>;

	ld.param.u64 	%rd11, [_Z6matmulPiS_S_i_param_0];
	ld.param.u64 	%rd12, [_Z6matmulPiS_S_i_param_1];
	ld.param.u32 	%r31, [_Z6matmulPiS_S_i_param_3];
	cvta.to.global.u64 	%rd1, %rd12;
	cvta.to.global.u64 	%rd2, %rd11;
	mov.u32 	%r32, %ctaid.y;
	mov.u32 	%r33, %tid.y;
	mad.lo.s32 	%r1, %r31, %r32, %r33;
	mov.u32 	%r34, %ctaid.x;
	mov.u32 	%r35, %tid.x;
	mad.lo.s32 	%r2, %r31, %r34, %r35;
	max.s32 	%r36, %r1, %r2;
	setp.ge.s32 	%p1, %r36, %r31;
	@%p1 bra 	$L__BB0_14;
	setp.lt.s32 	%p2, %r31, 1;
	mov.b32 	%r107, 0;
	@%p2 bra 	$L__BB0_13;
	mul.lo.s32 	%r3, %r1, %r31;
	and.b32  	%r4, %r31, 7;
	setp.lt.u32 	%p3, %r31, 8;
	mov.b32 	%r102, 0;
	mov.u32 	%r107, %r102;
	@%p3 bra 	$L__BB0_5;
	and.b32  	%r41, %r31, 2147483640;
	neg.s32 	%r96, %r41;
	mul.wide.u32 	%rd13, %r31, 4;
	add.s64 	%rd3, %rd1, %rd13;
	mul.wide.u32 	%rd14, %r31, 8;
	add.s64 	%rd4, %rd1, %rd14;
	mul.wide.u32 	%rd15, %r31, 12;
	add.s64 	%rd5, %rd1, %rd15;
	mul.wide.u32 	%rd16, %r31, 16;
	add.s64 	%rd6, %rd1, %rd16;
	mul.wide.u32 	%rd17, %r31, 20;
	add.s64 	%rd7, %rd1, %rd17;
	mul.wide.u32 	%rd18, %r31, 24;
	add.s64 	%rd8, %rd1, %rd18;
	mul.wide.u32 	%rd19, %r31, 28;
	add.s64 	%rd9, %rd1, %rd19;
	mov.b32 	%r107, 0;
	mov.u32 	%r94, %r3;
	mov.u32 	%r95, %r2;
$L__BB0_4:
	.pragma "nounroll";
	and.b32  	%r102, %r31, 2147483640;
	mul.wide.s32 	%rd20, %r95, 4;
	add.s64 	%rd21, %rd3, %rd20;
	add.s64 	%rd22, %rd4, %rd20;
	add.s64 	%rd23, %rd5, %rd20;
	add.s64 	%rd24, %rd6, %rd20;
	add.s64 	%rd25, %rd7, %rd20;
	add.s64 	%rd26, %rd8, %rd20;
	add.s64 	%rd27, %rd9, %rd20;
	add.s64 	%rd28, %rd1, %rd20;
	mul.wide.s32 	%rd29, %r94, 4;
	add.s64 	%rd30, %rd2, %rd29;
	ld.global.u32 	%r42, [%rd30];
	ld.global.u32 	%r43, [%rd28];
	mad.lo.s32 	%r44, %r43, %r42, %r107;
	ld.global.u32 	%r45, [%rd30+4];
	ld.global.u32 	%r46, [%rd21];
	mad.lo.s32 	%r47, %r46, %r45, %r44;
	ld.global.u32 	%r48, [%rd30+8];
	ld.global.u32 	%r49, [%rd22];
	mad.lo.s32 	%r50, %r49, %r48, %r47;
	ld.global.u32 	%r51, [%rd30+12];
	ld.global.u32 	%r52, [%rd23];
	mad.lo.s32 	%r53, %r52, %r51, %r50;
	ld.global.u32 	%r54, [%rd30+16];
	ld.global.u32 	%r55, [%rd24];
	mad.lo.s32 	%r56, %r55, %r54, %r53;
	ld.global.u32 	%r57, [%rd30+20];
	ld.global.u32 	%r58, [%rd25];
	mad.lo.s32 	%r59, %r58, %r57, %r56;
	ld.global.u32 	%r60, [%rd30+24];
	ld.global.u32 	%r61, [%rd26];
	mad.lo.s32 	%r62, %r61, %r60, %r59;
	ld.global.u32 	%r63, [%rd30+28];
	ld.global.u32 	%r64, [%rd27];
	mad.lo.s32 	%r107, %r64, %r63, %r62;
	add.s32 	%r96, %r96, 8;
	shl.b32 	%r65, %r31, 3;
	add.s32 	%r95, %r95, %r65;
	add.s32 	%r94, %r94, 8;
	setp.ne.s32 	%p4, %r96, 0;
	@%p4 bra 	$L__BB0_4;
$L__BB0_5:
	setp.eq.s32 	%p5, %r4, 0;
	@%p5 bra 	$L__BB0_13;
	and.b32  	%r18, %r31, 3;
	setp.lt.u32 	%p6, %r4, 4;
	@%p6 bra 	$L__BB0_8;
	add.s32 	%r67, %r102, %r3;
	mul.wide.s32 	%rd31, %r67, 4;
	add.s64 	%rd32, %rd2, %rd31;
	ld.global.u32 	%r68, [%rd32];
	mad.lo.s32 	%r69, %r102, %r31, %r2;
	mul.wide.s32 	%rd33, %r69, 4;
	add.s64 	%rd34, %rd1, %rd33;
	ld.global.u32 	%r70, [%rd34];
	mad.lo.s32 	%r71, %r70, %r68, %r107;
	ld.global.u32 	%r72, [%rd32+4];
	mul.wide.u32 	%rd35, %r31, 4;
	add.s64 	%rd36, %rd34, %rd35;
	ld.global.u32 	%r73, [%rd36];
	mad.lo.s32 	%r74, %r73, %r72, %r71;
	ld.global.u32 	%r75, [%rd32+8];
	add.s64 	%rd37, %rd36, %rd35;
	ld.global.u32 	%r76, [%rd37];
	mad.lo.s32 	%r77, %r76, %r75, %r74;
	ld.global.u32 	%r78, [%rd32+12];
	add.s64 	%rd38, %rd37, %rd35;
	ld.global.u32 	%r79, [%rd38];
	mad.lo.s32 	%r107, %r79, %r78, %r77;
	add.s32 	%r102, %r102, 4;
$L__BB0_8:
	setp.eq.s32 	%p7, %r18, 0;
	@%p7 bra 	$L__BB0_13;
	setp.eq.s32 	%p8, %r18, 1;
	@%p8 bra 	$L__BB0_11;
	add.s32 	%r81, %r102, %r3;
	mul.wide.s32 	%rd39, %r81, 4;
	add.s64 	%rd40, %rd2, %rd39;
	ld.global.u32 	%r82, [%rd40];
	mad.lo.s32 	%r83, %r102, %r31, %r2;
	mul.wide.s32 	%rd41, %r83, 4;
	add.s64 	%rd42, %rd1, %rd41;
	ld.global.u32 	%r84, [%rd42];
	mad.lo.s32 	%r85, %r84, %r82, %r107;
	ld.global.u32 	%r86, [%rd40+4];
	mul.wide.u32 	%rd43, %r31, 4;
	add.s64 	%rd44, %rd42, %rd43;
	ld.global.u32 	%r87, [%rd44];
	mad.lo.s32 	%r107, %r87, %r86, %r85;
	add.s32 	%r102, %r102, 2;
$L__BB0_11:
	and.b32  	%r88, %r31, 1;
	setp.eq.b32 	%p9, %r88, 1;
	not.pred 	%p10, %p9;
	@%p10 bra 	$L__BB0_13;
	add.s32 	%r89, %r102, %r3;
	mul.wide.s32 	%rd45, %r89, 4;
	add.s64 	%rd46, %rd2, %rd45;
	ld.global.u32 	%r90, [%rd46];
	mad.lo.s32 	%r91, %r102, %r31, %r2;
	mul.wide.s32 	%rd47, %r91, 4;
	add.s64 	%rd48, %rd1, %rd47;
	ld.global.u32 	%r92, [%rd48];
	mad.lo.s32 	%r107, %r92, %r90, %r107;
$L__BB0_13:
	ld.param.u64 	%rd52, [_Z6matmulPiS_S_i_param_2];
	mad.lo.s32 	%r93, %r1, %r31, %r2;
	cvta.to.global.u64 	%rd49, %rd52;
	mul.wide.s32 	%rd50, %r93, 4;
	add.s64 	%rd51, %rd49, %rd50;
	st.global.u32 	[%rd51], %r107;
$L__BB0_14:
	ret;

}


// ===== COMPILED SASS (sm_100) =====

	.target	sm_100

	.elftype	@"ET_EXEC"


//--------------------- .note.nv.tkinfo           --------------------------
	.section	.note.nv.tkinfo,"",@"SHT_NOTE"
	.sectionflags	@"SHF_NOTE_NV_TKINFO"
	.tkinfo
        /*0018*/ 	.word	0x00000002
        /*0030*/ 	.string	""
        /*0030*/ 	.string	"ptxas"
        /*0030*/ 	.string	"Cuda compilation tools, release 13.0, V13.0.88"
        /*0030*/ 	.string	"Build cuda_13.0.r13.0/compiler.36424714_0"
        /*0030*/ 	.string	"-arch sm_100 -m 64 "



//--------------------- .note.nv.cuinfo           --------------------------
	.section	.note.nv.cuinfo,"",@"SHT_NOTE"
	.sectionflags	@"SHF_NOTE_NV_CUINFO"
        /*0018*/ 	.short	0x0002
        /*001a*/ 	.short	0x0064
        /*001c*/ 	.short	0x0082
	.zero		2


//--------------------- .nv.info                  --------------------------
	.section	.nv.info,"",@"SHT_CUDA_INFO"
	.align	4


	//----- nvinfo : EIATTR_REGCOUNT
	.align		4
        /*0000*/ 	.byte	0x04, 0x2f
        /*0002*/ 	.short	(.L_1 - .L_0)
	.align		4
.L_0:
        /*0004*/ 	.word	index@(_Z6matmulPiS_S_i)
        /*0008*/ 	.word	0x0000001f


	//----- nvinfo : EIATTR_FRAME_SIZE
	.align		4
.L_1:
        /*000c*/ 	.byte	0x04, 0x11
        /*000e*/ 	.short	(.L_3 - .L_2)
	.align		4
.L_2:
        /*0010*/ 	.word	index@(_Z6matmulPiS_S_i)
        /*0014*/ 	.word	0x00000000


	//----- nvinfo : EIATTR_MIN_STACK_SIZE
	.align		4
.L_3:
        /*0018*/ 	.byte	0x04, 0x12
        /*001a*/ 	.short	(.L_5 - .L_4)
	.align		4
.L_4:
        /*001c*/ 	.word	index@(_Z6matmulPiS_S_i)
        /*0020*/ 	.word	0x00000000
.L_5:


//--------------------- .nv.compat                --------------------------
	.section	.nv.compat,"",@"SHT_CUDA_COMPAT_INFO"
	.align	4
        /*0000*/ 	.byte	0x02, 0x09, 0x00, 0x00, 0x02, 0x02, 0x01, 0x00, 0x02, 0x05, 0x05, 0x00, 0x03, 0x07, 0x01, 0x01
        /*0010*/ 	.byte	0x02, 0x03, 0x00, 0x00, 0x02, 0x06, 0x01, 0x00, 0x04, 0x0b, 0x08, 0x00, 0x09, 0x00, 0x00, 0x00
        /*0020*/ 	.byte	0x00, 0x00, 0x00, 0x00


//--------------------- .nv.info._Z6matmulPiS_S_i --------------------------
	.section	.nv.info._Z6matmulPiS_S_i,"",@"SHT_CUDA_INFO"
	.sectionflags	@""
	.align	4


	//----- nvinfo : EIATTR_CUDA_API_VERSION
	.align		4
        /*0000*/ 	.byte	0x04, 0x37
        /*0002*/ 	.short	(.L_7 - .L_6)
.L_6:
        /*0004*/ 	.word	0x00000082


	//----- nvinfo : EIATTR_KPARAM_INFO
	.align		4
.L_7:
        /*0008*/ 	.byte	0x04, 0x17
        /*000a*/ 	.short	(.L_9 - .L_8)
.L_8:
        /*000c*/ 	.word	0x00000000
        /*0010*/ 	.short	0x0003
        /*0012*/ 	.short	0x0018
        /*0014*/ 	.byte	0x00, 0xf0, 0x11, 0x00


	//----- nvinfo : EIATTR_KPARAM_INFO
	.align		4
.L_9:
        /*0018*/ 	.byte	0x04, 0x17
        /*001a*/ 	.short	(.L_11 - .L_10)
.L_10:
        /*001c*/ 	.word	0x00000000
        /*0020*/ 	.short	0x0002
        /*0022*/ 	.short	0x0010
        /*0024*/ 	.byte	0x00, 0xf5, 0x21, 0x00


	//----- nvinfo : EIATTR_KPARAM_INFO
	.align		4
.L_11:
        /*0028*/ 	.byte	0x04, 0x17
        /*002a*/ 	.short	(.L_13 - .L_12)
.L_12:
        /*002c*/ 	.word	0x00000000
        /*0030*/ 	.short	0x0001
        /*0032*/ 	.short	0x0008
        /*0034*/ 	.byte	0x00, 0xf5, 0x21, 0x00


	//----- nvinfo : EIATTR_KPARAM_INFO
	.align		4
.L_13:
        /*0038*/ 	.byte	0x04, 0x17
        /*003a*/ 	.short	(.L_15 - .L_14)
.L_14:
        /*003c*/ 	.word	0x00000000
        /*0040*/ 	.short	0x0000
        /*0042*/ 	.short	0x0000
        /*0044*/ 	.byte	0x00, 0xf5, 0x21, 0x00


	//----- nvinfo : EIATTR_SPARSE_MMA_MASK
	.align		4
.L_15:
        /*0048*/ 	.byte	0x03, 0x50
        /*004a*/ 	.short	0x0000


	//----- nvinfo : EIATTR_MAXREG_COUNT
	.align		4
        /*004c*/ 	.byte	0x03, 0x1b
        /*004e*/ 	.short	0x00ff


	//----- nvinfo : EIATTR_MERCURY_ISA_VERSION
	.align		4
        /*0050*/ 	.byte	0x03, 0x5f
        /*0052*/ 	.short	0x0101


	//----- nvinfo : EIATTR_VRC_CTA_INIT_COUNT
	.align		4
        /*0054*/ 	.byte	0x02, 0x4a
	.zero		1
	.zero		1


	//----- nvinfo : EIATTR_EXIT_INSTR_OFFSETS
	.align		4
        /*0058*/ 	.byte	0x04, 0x1c
        /*005a*/ 	.short	(.L_17 - .L_16)


	//   ....[0]....
.L_16:
        /*005c*/ 	.word	0x000000a0


	//   ....[1]....
        /*0060*/ 	.word	0x000009e0


	//----- nvinfo : EIATTR_CBANK_PARAM_SIZE
	.align		4
.L_17:
        /*0064*/ 	.byte	0x03, 0x19
        /*0066*/ 	.short	0x001c


	//----- nvinfo : EIATTR_PARAM_CBANK
	.align		4
        /*0068*/ 	.byte	0x04, 0x0a
        /*006a*/ 	.short	(.L_19 - .L_18)
	.align		4
.L_18:
        /*006c*/ 	.word	index@(.nv.constant0._Z6matmulPiS_S_i)
        /*0070*/ 	.short	0x0380
        /*0072*/ 	.short	0x001c


	//----- nvinfo : EIATTR_SW_WAR
	.align		4
.L_19:
        /*0074*/ 	.byte	0x04, 0x36
        /*0076*/ 	.short	(.L_21 - .L_20)
.L_20:
        /*0078*/ 	.word	0x00000008
.L_21:


//--------------------- .nv.callgraph             --------------------------
	.section	.nv.callgraph,"",@"SHT_CUDA_CALLGRAPH"
	.align	4
	.sectionentsize	8
	.align		4
        /*0000*/ 	.word	0x00000000
	.align		4
        /*0004*/ 	.word	0xffffffff
	.align		4
        /*0008*/ 	.word	0x00000000
	.align		4
        /*000c*/ 	.word	0xfffffffe
	.align		4
        /*0010*/ 	.word	0x00000000
	.align		4
        /*0014*/ 	.word	0xfffffffd
	.align		4
        /*0018*/ 	.word	0x00000000
	.align		4
        /*001c*/ 	.word	0xfffffffc


//--------------------- .text._Z6matmulPiS_S_i    --------------------------
	.section	.text._Z6matmulPiS_S_i,"ax",@progbits
	.align	128
        .global         _Z6matmulPiS_S_i
        .type           _Z6matmulPiS_S_i,@function
        .size           _Z6matmulPiS_S_i,(.L_x_5 - _Z6matmulPiS_S_i)
        .other          _Z6matmulPiS_S_i,@"STO_CUDA_ENTRY STV_DEFAULT"
_Z6matmulPiS_S_i:
.text._Z6matmulPiS_S_i:
[----:B------:R-:W-:Y:S01]  /*0000*/  LDC R1, c[0x0][0x37c] ;  /* 0x0000df00ff017b82 */ /* 0x000fe20000000800 */
[----:B------:R-:W0:Y:S01]  /*0010*/  S2R R0, SR_TID.Y ;  /* 0x0000000000007919 */ /* 0x000e220000002200 */
[----:B------:R-:W0:Y:S01]  /*0020*/  LDCU UR18, c[0x0][0x398] ;  /* 0x00007300ff1277ac */ /* 0x000e220008000800 */
[----:B------:R-:W0:Y:S01]  /*0030*/  S2R R3, SR_CTAID.Y ;  /* 0x0000000000037919 */ /* 0x000e220000002600 */
[----:B------:R-:W1:Y:S01]  /*0040*/  S2R R13, SR_TID.X ;  /* 0x00000000000d7919 */ /* 0x000e620000002100 */
[----:B------:R-:W1:Y:S01]  /*0050*/  S2R R2, SR_CTAID.X ;  /* 0x0000000000027919 */ /* 0x000e620000002500 */
[----:B0-----:R-:W-:Y:S02]  /*0060*/  IMAD R0, R3, UR18, R0 ;  /* 0x0000001203007c24 */ /* 0x001fe4000f8e0200 */
[----:B-1----:R-:W-:-:S05]  /*0070*/  IMAD R13, R2, UR18, R13 ;  /* 0x00000012020d7c24 */ /* 0x002fca000f8e020d */
[----:B------:R-:W-:-:S04]  /*0080*/  VIMNMX R2, PT, PT, R0, R13, !PT ;  /* 0x0000000d00027248 */ /* 0x000fc80007fe0100 */
[----:B------:R-:W-:-:S13]  /*0090*/  ISETP.GE.AND P0, PT, R2, UR18, PT ;  /* 0x0000001202007c0c */ /* 0x000fda000bf06270 */
[----:B------:R-:W-:Y:S05]  /*00a0*/  @P0 EXIT ;  /* 0x000000000000094d */ /* 0x000fea0003800000 */
[----:B------:R-:W-:Y:S01]  /*00b0*/  UISETP.GE.AND UP0, UPT, UR18, 0x1, UPT ;  /* 0x000000011200788c */ /* 0x000fe2000bf06270 */
[----:B------:R-:W-:Y:S01]  /*00c0*/  HFMA2 R12, -RZ, RZ, 0, 0 ;  /* 0x00000000ff0c7431 */ /* 0x000fe200000001ff */
[----:B------:R-:W0:Y:S07]  /*00d0*/  LDCU.64 UR16, c[0x0][0x358] ;  /* 0x00006b00ff1077ac */ /* 0x000e2e0008000a00 */
[----:B------:R-:W-:Y:S05]  /*00e0*/  BRA.U !UP0, `(.L_x_0) ;  /* 0x00000009082c7547 */ /* 0x000fea000b800000 */
[----:B------:R-:W-:Y:S02]  /*00f0*/  UISETP.GE.U32.AND UP0, UPT, UR18, 0x8, UPT ;  /* 0x000000081200788c */ /* 0x000fe4000bf06070 */
[----:B------:R-:W-:Y:S01]  /*0100*/  IMAD R14, R0, UR18, RZ ;  /* 0x00000012000e7c24 */ /* 0x000fe2000f8e02ff */
[----:B------:R-:W-:Y:S01]  /*0110*/  MOV R12, RZ ;  /* 0x000000ff000c7202 */ /* 0x000fe20000000f00 */
[----:B------:R-:W-:-:S05]  /*0120*/  UMOV UR4, URZ ;  /* 0x000000ff00047c82 */ /* 0x000fca0008000000 */
[----:B------:R-:W-:Y:S05]  /*0130*/  BRA.U !UP0, `(.L_x_1) ;  /* 0x0000000108f87547 */ /* 0x000fea000b800000 */
[----:B------:R-:W1:Y:S01]  /*0140*/  LDCU.64 UR20, c[0x0][0x388] ;  /* 0x00007100ff1477ac */ /* 0x000e620008000a00 */
[----:B------:R-:W-:Y:S02]  /*0150*/  MOV R12, RZ ;  /* 0x000000ff000c7202 */ /* 0x000fe40000000f00 */
[----:B------:R-:W-:Y:S01]  /*0160*/  MOV R15, R13 ;  /* 0x0000000d000f7202 */ /* 0x000fe20000000f00 */
[----:B------:R-:W-:-:S04]  /*0170*/  ULOP3.LUT UR4, UR18, 0x7ffffff8, URZ, 0xc0, !UPT ;  /* 0x7ffffff812047892 */ /* 0x000fc8000f8ec0ff */
[----:B------:R-:W-:Y:S02]  /*0180*/  UIADD3 UR4, UPT, UPT, -UR4, URZ, URZ ;  /* 0x000000ff04047290 */ /* 0x000fe4000fffe1ff */
[----:B-1----:R-:W-:Y:S02]  /*0190*/  UIMAD.WIDE.U32 UR6, UR18, 0xc, UR20 ;  /* 0x0000000c120678a5 */ /* 0x002fe4000f8e0014 */
[----:B------:R-:W-:Y:S02]  /*01a0*/  UIMAD.WIDE.U32 UR8, UR18, 0x10, UR20 ;  /* 0x00000010120878a5 */ /* 0x000fe4000f8e0014 */
[----:B------:R-:W-:Y:S02]  /*01b0*/  UIMAD.WIDE.U32 UR10, UR18, 0x14, UR20 ;  /* 0x00000014120a78a5 */ /* 0x000fe4000f8e0014 */
[----:B------:R-:W-:Y:S02]  /*01c0*/  UIMAD.WIDE.U32 UR12, UR18, 0x18, UR20 ;  /* 0x00000018120c78a5 */ /* 0x000fe4000f8e0014 */
[----:B------:R-:W-:-:S12]  /*01d0*/  UIMAD.WIDE.U32 UR14, UR18, 0x1c, UR20 ;  /* 0x0000001c120e78a5 */ /* 0x000fd8000f8e0014 */
.L_x_2:
[----:B------:R-:W1:Y:S01]  /*01e0*/  LDC.64 R2, c[0x0][0x380] ;  /* 0x0000e000ff027b82 */ /* 0x000e620000000a00 */
[----:B------:R-:W-:Y:S01]  /*01f0*/  HFMA2 R8, -RZ, RZ, 0, 2.384185791015625e-07 ;  /* 0x00000004ff087431 */ /* 0x000fe200000001ff */
[----:B------:R-:W-:Y:S02]  /*0200*/  UIMAD.WIDE.U32 UR24, UR18, 0x4, UR20 ;  /* 0x00000004121878a5 */ /* 0x000fe4000f8e0014 */
[----:B------:R-:W-:-:S04]  /*0210*/  UIMAD.WIDE.U32 UR22, UR18, 0x8, UR20 ;  /* 0x00000008121678a5 */ /* 0x000fc8000f8e0014 */
[----:B------:R-:W-:Y:S02]  /*0220*/  MOV R4, UR24 ;  /* 0x0000001800047c02 */ /* 0x000fe40008000f00 */
[----:B------:R-:W-:Y:S01]  /*0230*/  MOV R5, UR25 ;  /* 0x0000001900057c02 */ /* 0x000fe20008000f00 */
[C---:B------:R-:W-:Y:S01]  /*0240*/  IMAD.WIDE R8, R15.reuse, R8, UR20 ;  /* 0x000000140f087e25 */ /* 0x040fe2000f8e0208 */
[----:B------:R-:W-:Y:S02]  /*0250*/  MOV R6, UR22 ;  /* 0x0000001600067c02 */ /* 0x000fe40008000f00 */
[----:B------:R-:W-:Y:S01]  /*0260*/  MOV R7, UR23 ;  /* 0x0000001700077c02 */ /* 0x000fe20008000f00 */
[----:B------:R-:W-:Y:S01]  /*0270*/  IMAD.WIDE R4, R15, 0x4, R4 ;  /* 0x000000040f047825 */ /* 0x000fe200078e0204 */
[----:B0-----:R0:W2:Y:S03]  /*0280*/  LDG.E R20, desc[UR16][R8.64] ;  /* 0x0000001008147981 */ /* 0x0010a6000c1e1900 */
[----:B------:R-:W-:-:S02]  /*0290*/  HFMA2 R10, -RZ, RZ, 0, 2.384185791015625e-07 ;  /* 0x00000004ff0a7431 */ /* 0x000fc400000001ff */
[----:B-1----:R-:W-:Y:S01]  /*02a0*/  IMAD.WIDE R2, R14, 0x4, R2 ;  /* 0x000000040e027825 */ /* 0x002fe200078e0202 */
[----:B------:R-:W-:Y:S01]  /*02b0*/  MOV R24, 0x4 ;  /* 0x0000000400187802 */ /* 0x000fe20000000f00 */
[----:B------:R1:W3:Y:S04]  /*02c0*/  LDG.E R19, desc[UR16][R4.64] ;  /* 0x0000001004137981 */ /* 0x0002e8000c1e1900 */
[----:B------:R-:W2:Y:S01]  /*02d0*/  LDG.E R21, desc[UR16][R2.64] ;  /* 0x0000001002157981 */ /* 0x000ea2000c1e1900 */
[----:B------:R-:W-:-:S03]  /*02e0*/  IMAD.WIDE R6, R15, 0x4, R6 ;  /* 0x000000040f067825 */ /* 0x000fc600078e0206 */
[----:B------:R-:W3:Y:S01]  /*02f0*/  LDG.E R18, desc[UR16][R2.64+0x4] ;  /* 0x0000041002127981 */ /* 0x000ee2000c1e1900 */
[C---:B------:R-:W-:Y:S01]  /*0300*/  IMAD.WIDE R24, R15.reuse, R24, UR6 ;  /* 0x000000060f187e25 */ /* 0x040fe2000f8e0218 */
[----:B------:R-:W-:Y:S02]  /*0310*/  MOV R26, 0x4 ;  /* 0x00000004001a7802 */ /* 0x000fe40000000f00 */
[----:B------:R4:W5:Y:S01]  /*0320*/  LDG.E R17, desc[UR16][R6.64] ;  /* 0x0000001006117981 */ /* 0x000962000c1e1900 */
[----:B0-----:R-:W-:-:S03]  /*0330*/  IMAD.WIDE R8, R15, R10, UR8 ;  /* 0x000000080f087e25 */ /* 0x001fc6000f8e020a */
[----:B------:R-:W5:Y:S01]  /*0340*/  LDG.E R16, desc[UR16][R2.64+0x8] ;  /* 0x0000081002107981 */ /* 0x000f62000c1e1900 */
[----:B------:R-:W-:Y:S02]  /*0350*/  HFMA2 R28, -RZ, RZ, 0, 2.384185791015625e-07 ;  /* 0x00000004ff1c7431 */ /* 0x000fe400000001ff */
[C---:B-1----:R-:W-:Y:S01]  /*0360*/  IMAD.WIDE R4, R15.reuse, R26, UR10 ;  /* 0x0000000a0f047e25 */ /* 0x042fe2000f8e021a */
[----:B------:R-:W5:Y:S04]  /*0370*/  LDG.E R23, desc[UR16][R24.64] ;  /* 0x0000001018177981 */ /* 0x000f68000c1e1900 */
[----:B------:R-:W5:Y:S01]  /*0380*/  LDG.E R22, desc[UR16][R2.64+0xc] ;  /* 0x00000c1002167981 */ /* 0x000f62000c1e1900 */
[----:B----4-:R-:W-:-:S03]  /*0390*/  IMAD.WIDE R6, R15, R10, UR12 ;  /* 0x0000000c0f067e25 */ /* 0x010fc6000f8e020a */
[----:B------:R-:W4:Y:S04]  /*03a0*/  LDG.E R9, desc[UR16][R8.64] ;  /* 0x0000001008097981 */ /* 0x000f28000c1e1900 */
[----:B------:R-:W4:Y:S01]  /*03b0*/  LDG.E R26, desc[UR16][R2.64+0x10] ;  /* 0x00001010021a7981 */ /* 0x000f22000c1e1900 */
[----:B------:R-:W-:-:S03]  /*03c0*/  IMAD.WIDE R10, R15, R28, UR14 ;  /* 0x0000000e0f0a7e25 */ /* 0x000fc6000f8e021c */
[----:B------:R-:W4:Y:S04]  /*03d0*/  LDG.E R4, desc[UR16][R4.64] ;  /* 0x0000001004047981 */ /* 0x000f28000c1e1900 */
[----:B------:R-:W4:Y:S04]  /*03e0*/  LDG.E R27, desc[UR16][R2.64+0x14] ;  /* 0x00001410021b7981 */ /* 0x000f28000c1e1900 */
[----:B------:R0:W4:Y:S04]  /*03f0*/  LDG.E R7, desc[UR16][R6.64] ;  /* 0x0000001006077981 */ /* 0x000128000c1e1900 */
[----:B------:R-:W4:Y:S04]  /*0400*/  LDG.E R24, desc[UR16][R2.64+0x18] ;  /* 0x0000181002187981 */ /* 0x000f28000c1e1900 */
[----:B------:R-:W4:Y:S04]  /*0410*/  LDG.E R10, desc[UR16][R10.64] ;  /* 0x000000100a0a7981 */ /* 0x000f28000c1e1900 */
[----:B------:R-:W4:Y:S01]  /*0420*/  LDG.E R25, desc[UR16][R2.64+0x1c] ;  /* 0x00001c1002197981 */ /* 0x000f22000c1e1900 */
[----:B------:R-:W-:-:S04]  /*0430*/  UIADD3 UR4, UPT, UPT, UR4, 0x8, URZ ;  /* 0x0000000804047890 */ /* 0x000fc8000fffe0ff */
[----:B------:R-:W-:Y:S01]  /*0440*/  UISETP.NE.AND UP0, UPT, UR4, URZ, UPT ;  /* 0x000000ff0400728c */ /* 0x000fe2000bf05270 */
[----:B0-----:R-:W-:Y:S02]  /*0450*/  MOV R6, UR18 ;  /* 0x0000001200067c02 */ /* 0x001fe40008000f00 */
[----:B------:R-:W-:Y:S02]  /*0460*/  IADD3 R14, PT, PT, R14, 0x8, RZ ;  /* 0x000000080e0e7810 */ /* 0x000fe40007ffe0ff */
[----:B------:R-:W-:Y:S01]  /*0470*/  LEA R15, R6, R15, 0x3 ;  /* 0x0000000f060f7211 */ /* 0x000fe200078e18ff */
[----:B--2---:R-:W-:-:S04]  /*0480*/  IMAD R20, R21, R20, R12 ;  /* 0x0000001415147224 */ /* 0x004fc800078e020c */
[----:B---3--:R-:W-:-:S04]  /*0490*/  IMAD R18, R18, R19, R20 ;  /* 0x0000001312127224 */ /* 0x008fc800078e0214 */
[----:B-----5:R-:W-:-:S04]  /*04a0*/  IMAD R16, R16, R17, R18 ;  /* 0x0000001110107224 */ /* 0x020fc800078e0212 */
[----:B------:R-:W-:-:S04]  /*04b0*/  IMAD R16, R22, R23, R16 ;  /* 0x0000001716107224 */ /* 0x000fc800078e0210 */
[----:B----4-:R-:W-:-:S04]  /*04c0*/  IMAD R9, R26, R9, R16 ;  /* 0x000000091a097224 */ /* 0x010fc800078e0210 */
[----:B------:R-:W-:-:S04]  /*04d0*/  IMAD R4, R27, R4, R9 ;  /* 0x000000041b047224 */ /* 0x000fc800078e0209 */
[----:B------:R-:W-:-:S04]  /*04e0*/  IMAD R7, R24, R7, R4 ;  /* 0x0000000718077224 */ /* 0x000fc800078e0204 */
[----:B------:R-:W-:Y:S01]  /*04f0*/  IMAD R12, R25, R10, R7 ;  /* 0x0000000a190c7224 */ /* 0x000fe200078e0207 */
[----:B------:R-:W-:Y:S06]  /*0500*/  BRA.U UP0, `(.L_x_2) ;  /* 0xfffffffd00347547 */ /* 0x000fec000b83ffff */
[----:B------:R-:W-:-:S12]  /*0510*/  ULOP3.LUT UR4, UR18, 0x7ffffff8, URZ, 0xc0, !UPT ;  /* 0x7ffffff812047892 */ /* 0x000fd8000f8ec0ff */
.L_x_1:
[----:B------:R-:W-:-:S04]  /*0520*/  ULOP3.LUT UR6, UR18, 0x7, URZ, 0xc0, !UPT ;  /* 0x0000000712067892 */ /* 0x000fc8000f8ec0ff */
[----:B------:R-:W-:-:S09]  /*0530*/  UISETP.NE.AND UP0, UPT, UR6, URZ, UPT ;  /* 0x000000ff0600728c */ /* 0x000fd2000bf05270 */
[----:B------:R-:W-:Y:S05]  /*0540*/  BRA.U !UP0, `(.L_x_0) ;  /* 0x0000000508147547 */ /* 0x000fea000b800000 */
[----:B------:R-:W-:Y:S01]  /*0550*/  UISETP.GE.U32.AND UP0, UPT, UR6, 0x4, UPT ;  /* 0x000000040600788c */ /* 0x000fe2000bf06070 */
[----:B------:R-:W-:Y:S01]  /*0560*/  IMAD R2, R0, UR18, RZ ;  /* 0x0000001200027c24 */ /* 0x000fe2000f8e02ff */
[----:B------:R-:W-:-:S04]  /*0570*/  ULOP3.LUT UR5, UR18, 0x3, URZ, 0xc0, !UPT ;  /* 0x0000000312057892 */ /* 0x000fc8000f8ec0ff */
[----:B------:R-:W-:-:S03]  /*0580*/  UISETP.NE.AND UP1, UPT, UR5, URZ, UPT ;  /* 0x000000ff0500728c */ /* 0x000fc6000bf25270 */
[----:B------:R-:W-:Y:S08]  /*0590*/  BRA.U !UP0, `(.L_x_3) ;  /* 0x0000000108687547 */ /* 0x000ff0000b800000 */
[----:B------:R-:W1:Y:S01]  /*05a0*/  LDC.64 R6, c[0x0][0x388] ;  /* 0x0000e200ff067b82 */ /* 0x000e620000000a00 */
[----:B------:R-:W-:Y:S02]  /*05b0*/  MOV R8, UR4 ;  /* 0x0000000400087c02 */ /* 0x000fe40008000f00 */
[----:B------:R-:W-:Y:S02]  /*05c0*/  IADD3 R3, PT, PT, R2, UR4, RZ ;  /* 0x0000000402037c10 */ /* 0x000fe4000fffe0ff */
[----:B------:R-:W-:Y:S01]  /*05d0*/  MOV R11, UR18 ;  /* 0x00000012000b7c02 */ /* 0x000fe20008000f00 */
[----:B------:R-:W-:Y:S02]  /*05e0*/  IMAD R9, R8, UR18, R13 ;  /* 0x0000001208097c24 */ /* 0x000fe4000f8e020d */
[----:B------:R-:W2:Y:S01]  /*05f0*/  LDC.64 R4, c[0x0][0x380] ;  /* 0x0000e000ff047b82 */ /* 0x000ea20000000a00 */
[----:B------:R-:W-:Y:S01]  /*0600*/  MOV R15, UR18 ;  /* 0x00000012000f7c02 */ /* 0x000fe20008000f00 */
[----:B-1----:R-:W-:Y:S01]  /*0610*/  IMAD.WIDE R6, R9, 0x4, R6 ;  /* 0x0000000409067825 */ /* 0x002fe200078e0206 */
[----:B------:R-:W-:-:S05]  /*0620*/  MOV R9, UR18 ;  /* 0x0000001200097c02 */ /* 0x000fca0008000f00 */
[----:B------:R-:W-:Y:S02]  /*0630*/  IMAD.WIDE.U32 R8, R9, 0x4, R6 ;  /* 0x0000000409087825 */ /* 0x000fe400078e0006 */
[----:B0-----:R-:W3:Y:S02]  /*0640*/  LDG.E R6, desc[UR16][R6.64] ;  /* 0x0000001006067981 */ /* 0x001ee4000c1e1900 */
[----:B--2---:R-:W-:-:S04]  /*0650*/  IMAD.WIDE R4, R3, 0x4, R4 ;  /* 0x0000000403047825 */ /* 0x004fc800078e0204 */
[----:B------:R-:W-:Y:S01]  /*0660*/  IMAD.WIDE.U32 R10, R11, 0x4, R8 ;  /* 0x000000040b0a7825 */ /* 0x000fe200078e0008 */
[----:B------:R-:W3:Y:S04]  /*0670*/  LDG.E R3, desc[UR16][R4.64] ;  /* 0x0000001004037981 */ /* 0x000ee8000c1e1900 */
[----:B------:R-:W2:Y:S01]  /*0680*/  LDG.E R8, desc[UR16][R8.64] ;  /* 0x0000001008087981 */ /* 0x000ea2000c1e1900 */
[----:B------:R-:W-:-:S03]  /*0690*/  IMAD.WIDE.U32 R14, R15, 0x4, R10 ;  /* 0x000000040f0e7825 */ /* 0x000fc600078e000a */
[----:B------:R-:W2:Y:S04]  /*06a0*/  LDG.E R16, desc[UR16][R4.64+0x4] ;  /* 0x0000041004107981 */ /* 0x000ea8000c1e1900 */
[----:B------:R-:W4:Y:S04]  /*06b0*/  LDG.E R17, desc[UR16][R10.64] ;  /* 0x000000100a117981 */ /* 0x000f28000c1e1900 */
[----:B------:R-:W4:Y:S04]  /*06c0*/  LDG.E R18, desc[UR16][R4.64+0x8] ;  /* 0x0000081004127981 */ /* 0x000f28000c1e1900 */
[----:B------:R-:W5:Y:S04]  /*06d0*/  LDG.E R20, desc[UR16][R4.64+0xc] ;  /* 0x00000c1004147981 */ /* 0x000f68000c1e1900 */
[----:B------:R-:W5:Y:S01]  /*06e0*/  LDG.E R14, desc[UR16][R14.64] ;  /* 0x000000100e0e7981 */ /* 0x000f62000c1e1900 */
[----:B------:R-:W-:Y:S01]  /*06f0*/  UIADD3 UR4, UPT, UPT, UR4, 0x4, URZ ;  /* 0x0000000404047890 */ /* 0x000fe2000fffe0ff */
[----:B---3--:R-:W-:-:S04]  /*0700*/  IMAD R3, R3, R6, R12 ;  /* 0x0000000603037224 */ /* 0x008fc800078e020c */
[----:B--2---:R-:W-:-:S04]  /*0710*/  IMAD R3, R16, R8, R3 ;  /* 0x0000000810037224 */ /* 0x004fc800078e0203 */
[----:B----4-:R-:W-:-:S04]  /*0720*/  IMAD R3, R18, R17, R3 ;  /* 0x0000001112037224 */ /* 0x010fc800078e0203 */
[----:B-----5:R-:W-:-:S07]  /*0730*/  IMAD R12, R20, R14, R3 ;  /* 0x0000000e140c7224 */ /* 0x020fce00078e0203 */
.L_x_3:
[----:B------:R-:W-:Y:S05]  /*0740*/  BRA.U !UP1, `(.L_x_0) ;  /* 0x0000000109947547 */ /* 0x000fea000b800000 */
[----:B------:R-:W-:Y:S01]  /*0750*/  UISETP.NE.AND UP0, UPT, UR5, 0x1, UPT ;  /* 0x000000010500788c */ /* 0x000fe2000bf05270 */
[----:B------:R-:W-:Y:S01]  /*0760*/  MOV R4, UR4 ;  /* 0x0000000400047c02 */ /* 0x000fe20008000f00 */
[----:B------:R-:W-:Y:S02]  /*0770*/  ULOP3.LUT UR5, UR18, 0x1, URZ, 0xc0, !UPT ;  /* 0x0000000112057892 */ /* 0x000fe4000f8ec0ff */
[----:B------:R-:W-:Y:S02]  /*0780*/  MOV R5, UR18 ;  /* 0x0000001200057c02 */ /* 0x000fe40008000f00 */
[----:B------:R-:W-:Y:S01]  /*0790*/  UISETP.NE.U32.AND UP1, UPT, UR5, 0x1, UPT ;  /* 0x000000010500788c */ /* 0x000fe2000bf25070 */
[----:B------:R-:W-:-:S04]  /*07a0*/  PLOP3.LUT P0, PT, PT, PT, UP0, 0x80, 0x8 ;  /* 0x000000000008781c */ /* 0x000fc80003f0f008 */
[----:B------:R-:W1:Y:S01]  /*07b0*/  @UP0 LDCU.128 UR8, c[0x0][0x380] ;  /* 0x00007000ff0807ac */ /* 0x000e620008000c00 */
[----:B------:R-:W-:-:S05]  /*07c0*/  PLOP3.LUT P1, PT, PT, PT, UP1, 0x80, 0x8 ;  /* 0x000000000008781c */ /* 0x000fca0003f2f018 */
[----:B------:R-:W2:Y:S03]  /*07d0*/  @!UP1 LDCU.128 UR12, c[0x0][0x380] ;  /* 0x00007000ff0c97ac */ /* 0x000ea60008000c00 */
[----:B------:R-:W-:Y:S01]  /*07e0*/  @P0 IMAD R3, R4, UR18, R13 ;  /* 0x0000001204030c24 */ /* 0x000fe2000f8e020d */
[----:B-1----:R-:W-:Y:S02]  /*07f0*/  MOV R10, UR10 ;  /* 0x0000000a000a7c02 */ /* 0x002fe40008000f00 */
[----:B------:R-:W-:Y:S02]  /*0800*/  MOV R11, UR11 ;  /* 0x0000000b000b7c02 */ /* 0x000fe40008000f00 */
[----:B------:R-:W-:Y:S02]  /*0810*/  MOV R6, UR8 ;  /* 0x0000000800067c02 */ /* 0x000fe40008000f00 */
[----:B------:R-:W-:Y:S01]  /*0820*/  MOV R7, UR9 ;  /* 0x0000000900077c02 */ /* 0x000fe20008000f00 */
[----:B------:R-:W-:Y:S01]  /*0830*/  @P0 IMAD.WIDE R10, R3, 0x4, R10 ;  /* 0x00000004030a0825 */ /* 0x000fe200078e020a */
[----:B------:R-:W-:Y:S01]  /*0840*/  @P0 IADD3 R3, PT, PT, R2, UR4, RZ ;  /* 0x0000000402030c10 */ /* 0x000fe2000fffe0ff */
[----:B------:R-:W-:Y:S01]  /*0850*/  @UP0 UIADD3 UR4, UPT, UPT, UR4, 0x2, URZ ;  /* 0x0000000204040890 */ /* 0x000fe2000fffe0ff */
[----:B--2---:R-:W-:-:S02]  /*0860*/  MOV R8, UR12 ;  /* 0x0000000c00087c02 */ /* 0x004fc40008000f00 */
[----:B------:R-:W-:Y:S01]  /*0870*/  MOV R9, UR13 ;  /* 0x0000000d00097c02 */ /* 0x000fe20008000f00 */
[----:B------:R-:W-:Y:S01]  /*0880*/  @P0 IMAD.WIDE R6, R3, 0x4, R6 ;  /* 0x0000000403060825 */ /* 0x000fe200078e0206 */
[----:B------:R-:W-:Y:S01]  /*0890*/  MOV R14, UR14 ;  /* 0x0000000e000e7c02 */ /* 0x000fe20008000f00 */
[----:B0-----:R-:W2:Y:S01]  /*08a0*/  @P0 LDG.E R16, desc[UR16][R10.64] ;  /* 0x000000100a100981 */ /* 0x001ea2000c1e1900 */
[----:B------:R-:W-:Y:S01]  /*08b0*/  MOV R18, UR4 ;  /* 0x0000000400127c02 */ /* 0x000fe20008000f00 */
[----:B------:R-:W-:Y:S01]  /*08c0*/  @P0 IMAD.WIDE.U32 R4, R5, 0x4, R10 ;  /* 0x0000000405040825 */ /* 0x000fe200078e000a */
[----:B------:R-:W-:Y:S01]  /*08d0*/  @!P1 IADD3 R3, PT, PT, R2, UR4, RZ ;  /* 0x0000000402039c10 */ /* 0x000fe2000fffe0ff */
[----:B------:R-:W2:Y:S01]  /*08e0*/  @P0 LDG.E R19, desc[UR16][R6.64] ;  /* 0x0000001006130981 */ /* 0x000ea2000c1e1900 */
[----:B------:R-:W-:Y:S01]  /*08f0*/  MOV R15, UR15 ;  /* 0x0000000f000f7c02 */ /* 0x000fe20008000f00 */
[----:B------:R-:W-:Y:S02]  /*0900*/  @!P1 IMAD R17, R18, UR18, R13 ;  /* 0x0000001212119c24 */ /* 0x000fe4000f8e020d */
[----:B------:R-:W-:Y:S01]  /*0910*/  @!P1 IMAD.WIDE R2, R3, 0x4, R8 ;  /* 0x0000000403029825 */ /* 0x000fe200078e0208 */
[----:B------:R-:W3:Y:S03]  /*0920*/  @P0 LDG.E R21, desc[UR16][R6.64+0x4] ;  /* 0x0000041006150981 */ /* 0x000ee6000c1e1900 */
[----:B------:R-:W-:Y:S01]  /*0930*/  @!P1 IMAD.WIDE R8, R17, 0x4, R14 ;  /* 0x0000000411089825 */ /* 0x000fe200078e020e */
[----:B------:R-:W3:Y:S04]  /*0940*/  @P0 LDG.E R4, desc[UR16][R4.64] ;  /* 0x0000001004040981 */ /* 0x000ee8000c1e1900 */
[----:B------:R-:W4:Y:S04]  /*0950*/  @!P1 LDG.E R3, desc[UR16][R2.64] ;  /* 0x0000001002039981 */ /* 0x000f28000c1e1900 */
[----:B------:R-:W4:Y:S01]  /*0960*/  @!P1 LDG.E R8, desc[UR16][R8.64] ;  /* 0x0000001008089981 */ /* 0x000f22000c1e1900 */
[----:B--2---:R-:W-:-:S04]  /*0970*/  @P0 IMAD R16, R19, R16, R12 ;  /* 0x0000001013100224 */ /* 0x004fc800078e020c */
[----:B---3--:R-:W-:-:S04]  /*0980*/  @P0 IMAD R12, R21, R4, R16 ;  /* 0x00000004150c0224 */ /* 0x008fc800078e0210 */
[----:B----4-:R-:W-:-:S07]  /*0990*/  @!P1 IMAD R12, R3, R8, R12 ;  /* 0x00000008030c9224 */ /* 0x010fce00078e020c */
.L_x_0:
[----:B------:R-:W1:Y:S01]  /*09a0*/  LDC.64 R2, c[0x0][0x390] ;  /* 0x0000e400ff027b82 */ /* 0x000e620000000a00 */
[----:B------:R-:W-:-:S04]  /*09b0*/  IMAD R13, R0, UR18, R13 ;  /* 0x00000012000d7c24 */ /* 0x000fc8000f8e020d */
[----:B-1----:R-:W-:-:S05]  /*09c0*/  IMAD.WIDE R2, R13, 0x4, R2 ;  /* 0x000000040d027825 */ /* 0x002fca00078e0202 */
[----:B0-----:R-:W-:Y:S01]  /*09d0*/  STG.E desc[UR16][R2.64], R12 ;  /* 0x0000000c02007986 */ /* 0x001fe2000c101910 */
[----:B------:R-:W-:Y:S05]  /*09e0*/  EXIT ;  /* 0x000000000000794d */ /* 0x000fea0003800000 */
.L_x_4:
[----:B------:R-:W-:-:S00]  /*09f0*/  BRA `(.L_x_4) ;  /* 0xfffffffc00fc7947 */ /* 0x000fc0000383ffff */
[----:B------:R-:W-:-:S00]  /*0a00*/  NOP ;  /* 0x0000000000007918 */ /* 0x000fc00000000000 */
[----:B------:R-:W-:-:S00]  /*0a10*/  NOP ;  /* 0x0000000000007918 */ /* 0x000fc00000000000 */
[----:B------:R-:W-:-:S00]  /*0a20*/  NOP ;  /* 0x0000000000007918 */ /* 0x000fc00000000000 */
[----:B------:R-:W-:-:S00]  /*0a30*/  NOP ;  /* 0x0000000000007918 */ /* 0x000fc00000000000 */
[----:B------:R-:W-:-:S00]  /*0a40*/  NOP ;  /* 0x0000000000007918 */ /* 0x000fc00000000000 */
[----:B------:R-:W-:-:S00]  /*0a50*/  NOP ;  /* 0x0000000000007918 */ /* 0x000fc00000000000 */
[----:B------:R-:W-:-:S00]  /*0a60*/  NOP ;  /* 0x0000000000007918 */ /* 0x000fc00000000000 */
[----:B------:R-:W-:-:S00]  /*0a70*/  NOP ;  /* 0x0000000000007918 */ /* 0x000fc00000000000 */
.L_x_5:


//--------------------- .nv.shared.reserved.0     --------------------------
	.section	.nv.shared.reserved.0,"aw",@nobits
	.weak		__nv_reservedSMEM_offset_0_alias
	.size		__nv_reservedSMEM_offset_0_alias, 0, 64
	.other		__nv_reservedSMEM_offset_0_alias,@"STO_CUDA_RESERVED_SHARED STV_DEFAULT"
__nv_reservedSMEM_offset_0_alias:
	.zero		0
	.zero		64


//--------------------- .nv.constant0._Z6matmulPiS_S_i --------------------------
	.section	.nv.constant0._Z6matmulPiS_S_i,"a",@progbits
	.sectionflags	@""
	.align	4
.nv.constant0._Z6matmulPiS_S_i:
	.zero		924


//--------------------- SYMBOLS --------------------------

	.type		.nv.reservedSmem.offset0,@object
	.size		.nv.reservedSmem.offset0,0x4
